//
// Generated by NVIDIA NVVM Compiler
//
// Compiler Build ID: CL-36424714
// Cuda compilation tools, release 13.0, V13.0.88
// Based on NVVM 20.0.0
//

.version 9.0
.target sm_100
.address_size 64

	// .globl	_Z23computeReductionOffsetsPjS_jj

.visible .entry _Z23computeReductionOffsetsPjS_jj(
	.param .u64 .ptr .align 1 _Z23computeReductionOffsetsPjS_jj_param_0,
	.param .u64 .ptr .align 1 _Z23computeReductionOffsetsPjS_jj_param_1,
	.param .u32 _Z23computeReductionOffsetsPjS_jj_param_2,
	.param .u32 _Z23computeReductionOffsetsPjS_jj_param_3
)
{
	.reg .pred 	%p<2>;
	.reg .b32 	%r<9>;
	.reg .b64 	%rd<8>;

	ld.param.u64 	%rd1, [_Z23computeReductionOffsetsPjS_jj_param_0];
	ld.param.u64 	%rd2, [_Z23computeReductionOffsetsPjS_jj_param_1];
	ld.param.u32 	%r2, [_Z23computeReductionOffsetsPjS_jj_param_2];
	ld.param.u32 	%r3, [_Z23computeReductionOffsetsPjS_jj_param_3];
	mov.u32 	%r4, %ctaid.x;
	mov.u32 	%r5, %ntid.x;
	mov.u32 	%r6, %tid.x;
	mad.lo.s32 	%r1, %r4, %r5, %r6;
	setp.ge.u32 	%p1, %r1, %r3;
	@%p1 bra 	$L__BB0_2;
	cvta.to.global.u64 	%rd3, %rd1;
	cvta.to.global.u64 	%rd4, %rd2;
	mul.lo.s32 	%r7, %r2, %r1;
	mul.wide.u32 	%rd5, %r1, 4;
	add.s64 	%rd6, %rd3, %rd5;
	st.global.u32 	[%rd6], %r7;
	add.s32 	%r8, %r7, %r2;
	add.s64 	%rd7, %rd4, %rd5;
	st.global.u32 	[%rd7], %r8;
$L__BB0_2:
	ret;

}
	// .globl	_Z21broadcastValue2DimsUpPfPKfjj
.visible .entry _Z21broadcastValue2DimsUpPfPKfjj(
	.param .u64 .ptr .align 1 _Z21broadcastValue2DimsUpPfPKfjj_param_0,
	.param .u64 .ptr .align 1 _Z21broadcastValue2DimsUpPfPKfjj_param_1,
	.param .u32 _Z21broadcastValue2DimsUpPfPKfjj_param_2,
	.param .u32 _Z21broadcastValue2DimsUpPfPKfjj_param_3
)
{
	.reg .pred 	%p<2>;
	.reg .b32 	%r<8>;
	.reg .b32 	%f<2>;
	.reg .b64 	%rd<9>;

	ld.param.u64 	%rd1, [_Z21broadcastValue2DimsUpPfPKfjj_param_0];
	ld.param.u64 	%rd2, [_Z21broadcastValue2DimsUpPfPKfjj_param_1];
	ld.param.u32 	%r2, [_Z21broadcastValue2DimsUpPfPKfjj_param_2];
	ld.param.u32 	%r3, [_Z21broadcastValue2DimsUpPfPKfjj_param_3];
	mov.u32 	%r4, %ctaid.x;
	mov.u32 	%r5, %ntid.x;
	mov.u32 	%r6, %tid.x;
	mad.lo.s32 	%r1, %r4, %r5, %r6;
	setp.ge.u32 	%p1, %r1, %r3;
	@%p1 bra 	$L__BB1_2;
	cvta.to.global.u64 	%rd3, %rd2;
	cvta.to.global.u64 	%rd4, %rd1;
	div.u32 	%r7, %r1, %r2;
	mul.wide.u32 	%rd5, %r7, 4;
	add.s64 	%rd6, %rd3, %rd5;
	ld.global.nc.f32 	%f1, [%rd6];
	mul.wide.u32 	%rd7, %r1, 4;
	add.s64 	%rd8, %rd4, %rd7;
	st.global.f32 	[%rd8], %f1;
$L__BB1_2:
	ret;

}


// ===== COMPILED SASS (sm_100) =====

	.target	sm_100

	.elftype	@"ET_EXEC"


//--------------------- .note.nv.tkinfo           --------------------------
	.section	.note.nv.tkinfo,"",@"SHT_NOTE"
	.sectionflags	@"SHF_NOTE_NV_TKINFO"
	.tkinfo
        /*0018*/ 	.word	0x00000002
        /*0030*/ 	.string	""
        /*0030*/ 	.string	"ptxas"
        /*0030*/ 	.string	"Cuda compilation tools, release 13.0, V13.0.88"
        /*0030*/ 	.string	"Build cuda_13.0.r13.0/compiler.36424714_0"
        /*0030*/ 	.string	"-arch sm_100 -m 64 "



//--------------------- .note.nv.cuinfo           --------------------------
	.section	.note.nv.cuinfo,"",@"SHT_NOTE"
	.sectionflags	@"SHF_NOTE_NV_CUINFO"
        /*0018*/ 	.short	0x0002
        /*001a*/ 	.short	0x0064
        /*001c*/ 	.short	0x0082
	.zero		2


//--------------------- .nv.info                  --------------------------
	.section	.nv.info,"",@"SHT_CUDA_INFO"
	.align	4


	//----- nvinfo : EIATTR_REGCOUNT
	.align		4
        /*0000*/ 	.byte	0x04, 0x2f
        /*0002*/ 	.short	(.L_1 - .L_0)
	.align		4
.L_0:
        /*0004*/ 	.word	index@(_Z23computeReductionOffsetsPjS_jj)
        /*0008*/ 	.word	0x0000000c


	//----- nvinfo : EIATTR_FRAME_SIZE
	.align		4
.L_1:
        /*000c*/ 	.byte	0x04, 0x11
        /*000e*/ 	.short	(.L_3 - .L_2)
	.align		4
.L_2:
        /*0010*/ 	.word	index@(_Z23computeReductionOffsetsPjS_jj)
        /*0014*/ 	.word	0x00000000


	//----- nvinfo : EIATTR_REGCOUNT
	.align		4
.L_3:
        /*0018*/ 	.byte	0x04, 0x2f
        /*001a*/ 	.short	(.L_5 - .L_4)
	.align		4
.L_4:
        /*001c*/ 	.word	index@(_Z21broadcastValue2DimsUpPfPKfjj)
        /*0020*/ 	.word	0x0000000a


	//----- nvinfo : EIATTR_FRAME_SIZE
	.align		4
.L_5:
        /*0024*/ 	.byte	0x04, 0x11
        /*0026*/ 	.short	(.L_7 - .L_6)
	.align		4
.L_6:
        /*0028*/ 	.word	index@(_Z21broadcastValue2DimsUpPfPKfjj)
        /*002c*/ 	.word	0x00000000


	//----- nvinfo : EIATTR_MIN_STACK_SIZE
	.align		4
.L_7:
        /*0030*/ 	.byte	0x04, 0x12
        /*0032*/ 	.short	(.L_9 - .L_8)
	.align		4
.L_8:
        /*0034*/ 	.word	index@(_Z21broadcastValue2DimsUpPfPKfjj)
        /*0038*/ 	.word	0x00000000


	//----- nvinfo : EIATTR_MIN_STACK_SIZE
	.align		4
.L_9:
        /*003c*/ 	.byte	0x04, 0x12
        /*003e*/ 	.short	(.L_11 - .L_10)
	.align		4
.L_10:
        /*0040*/ 	.word	index@(_Z23computeReductionOffsetsPjS_jj)
        /*0044*/ 	.word	0x00000000
.L_11:


//--------------------- .nv.compat                --------------------------
	.section	.nv.compat,"",@"SHT_CUDA_COMPAT_INFO"
	.align	4
        /*0000*/ 	.byte	0x02, 0x09, 0x00, 0x00, 0x02, 0x02, 0x01, 0x00, 0x02, 0x05, 0x05, 0x00, 0x03, 0x07, 0x01, 0x01
        /*0010*/ 	.byte	0x02, 0x03, 0x00, 0x00, 0x02, 0x06, 0x01, 0x00, 0x04, 0x0b, 0x08, 0x00, 0x09, 0x00, 0x00, 0x00
        /*0020*/ 	.byte	0x00, 0x00, 0x00, 0x00


//--------------------- .nv.info._Z21broadcastValue2DimsUpPfPKfjj --------------------------
	.section	.nv.info._Z21broadcastValue2DimsUpPfPKfjj,"",@"SHT_CUDA_INFO"
	.sectionflags	@""
	.align	4


	//----- nvinfo : EIATTR_CUDA_API_VERSION
	.align		4
        /*0000*/ 	.byte	0x04, 0x37
        /*0002*/ 	.short	(.L_13 - .L_12)
.L_12:
        /*0004*/ 	.word	0x00000082


	//----- nvinfo : EIATTR_KPARAM_INFO
	.align		4
.L_13:
        /*0008*/ 	.byte	0x04, 0x17
        /*000a*/ 	.short	(.L_15 - .L_14)
.L_14:
        /*000c*/ 	.word	0x00000000
        /*0010*/ 	.short	0x0003
        /*0012*/ 	.short	0x0014
        /*0014*/ 	.byte	0x00, 0xf0, 0x11, 0x00


	//----- nvinfo : EIATTR_KPARAM_INFO
	.align		4
.L_15:
        /*0018*/ 	.byte	0x04, 0x17
        /*001a*/ 	.short	(.L_17 - .L_16)
.L_16:
        /*001c*/ 	.word	0x00000000
        /*0020*/ 	.short	0x0002
        /*0022*/ 	.short	0x0010
        /*0024*/ 	.byte	0x00, 0xf0, 0x11, 0x00


	//----- nvinfo : EIATTR_KPARAM_INFO
	.align		4
.L_17:
        /*0028*/ 	.byte	0x04, 0x17
        /*002a*/ 	.short	(.L_19 - .L_18)
.L_18:
        /*002c*/ 	.word	0x00000000
        /*0030*/ 	.short	0x0001
        /*0032*/ 	.short	0x0008
        /*0034*/ 	.byte	0x00, 0xf5, 0x21, 0x00


	//----- nvinfo : EIATTR_KPARAM_INFO
	.align		4
.L_19:
        /*0038*/ 	.byte	0x04, 0x17
        /*003a*/ 	.short	(.L_21 - .L_20)
.L_20:
        /*003c*/ 	.word	0x00000000
        /*0040*/ 	.short	0x0000
        /*0042*/ 	.short	0x0000
        /*0044*/ 	.byte	0x00, 0xf5, 0x21, 0x00


	//----- nvinfo : EIATTR_SPARSE_MMA_MASK
	.align		4
.L_21:
        /*0048*/ 	.byte	0x03, 0x50
        /*004a*/ 	.short	0x0000


	//----- nvinfo : EIATTR_MAXREG_COUNT
	.align		4
        /*004c*/ 	.byte	0x03, 0x1b
        /*004e*/ 	.short	0x00ff


	//----- nvinfo : EIATTR_MERCURY_ISA_VERSION
	.align		4
        /*0050*/ 	.byte	0x03, 0x5f
        /*0052*/ 	.short	0x0101


	//----- nvinfo : EIATTR_VRC_CTA_INIT_COUNT
	.align		4
        /*0054*/ 	.byte	0x02, 0x4a
	.zero		1
	.zero		1


	//----- nvinfo : EIATTR_EXIT_INSTR_OFFSETS
	.align		4
        /*0058*/ 	.byte	0x04, 0x1c
        /*005a*/ 	.short	(.L_23 - .L_22)


	//   ....[0]....
.L_22:
        /*005c*/ 	.word	0x00000070


	//   ....[1]....
        /*0060*/ 	.word	0x00000220


	//----- nvinfo : EIATTR_CBANK_PARAM_SIZE
	.align		4
.L_23:
        /*0064*/ 	.byte	0x03, 0x19
        /*0066*/ 	.short	0x0018


	//----- nvinfo : EIATTR_PARAM_CBANK
	.align		4
        /*0068*/ 	.byte	0x04, 0x0a
        /*006a*/ 	.short	(.L_25 - .L_24)
	.align		4
.L_24:
        /*006c*/ 	.word	index@(.nv.constant0._Z21broadcastValue2DimsUpPfPKfjj)
        /*0070*/ 	.short	0x0380
        /*0072*/ 	.short	0x0018


	//----- nvinfo : EIATTR_SW_WAR
	.align		4
.L_25:
        /*0074*/ 	.byte	0x04, 0x36
        /*0076*/ 	.short	(.L_27 - .L_26)
.L_26:
        /*0078*/ 	.word	0x00000008
.L_27:


//--------------------- .nv.info._Z23computeReductionOffsetsPjS_jj --------------------------
	.section	.nv.info._Z23computeReductionOffsetsPjS_jj,"",@"SHT_CUDA_INFO"
	.sectionflags	@""
	.align	4


	//----- nvinfo : EIATTR_CUDA_API_VERSION
	.align		4
        /*0000*/ 	.byte	0x04, 0x37
        /*0002*/ 	.short	(.L_29 - .L_28)
.L_28:
        /*0004*/ 	.word	0x00000082


	//----- nvinfo : EIATTR_KPARAM_INFO
	.align		4
.L_29:
        /*0008*/ 	.byte	0x04, 0x17
        /*000a*/ 	.short	(.L_31 - .L_30)
.L_30:
        /*000c*/ 	.word	0x00000000
        /*0010*/ 	.short	0x0003
        /*0012*/ 	.short	0x0014
        /*0014*/ 	.byte	0x00, 0xf0, 0x11, 0x00


	//----- nvinfo : EIATTR_KPARAM_INFO
	.align		4
.L_31:
        /*0018*/ 	.byte	0x04, 0x17
        /*001a*/ 	.short	(.L_33 - .L_32)
.L_32:
        /*001c*/ 	.word	0x00000000
        /*0020*/ 	.short	0x0002
        /*0022*/ 	.short	0x0010
        /*0024*/ 	.byte	0x00, 0xf0, 0x11, 0x00


	//----- nvinfo : EIATTR_KPARAM_INFO
	.align		4
.L_33:
        /*0028*/ 	.byte	0x04, 0x17
        /*002a*/ 	.short	(.L_35 - .L_34)
.L_34:
        /*002c*/ 	.word	0x00000000
        /*0030*/ 	.short	0x0001
        /*0032*/ 	.short	0x0008
        /*0034*/ 	.byte	0x00, 0xf5, 0x21, 0x00


	//----- nvinfo : EIATTR_KPARAM_INFO
	.align		4
.L_35:
        /*0038*/ 	.byte	0x04, 0x17
        /*003a*/ 	.short	(.L_37 - .L_36)
.L_36:
        /*003c*/ 	.word	0x00000000
        /*0040*/ 	.short	0x0000
        /*0042*/ 	.short	0x0000
        /*0044*/ 	.byte	0x00, 0xf5, 0x21, 0x00


	//----- nvinfo : EIATTR_SPARSE_MMA_MASK
	.align		4
.L_37:
        /*0048*/ 	.byte	0x03, 0x50
        /*004a*/ 	.short	0x0000


	//----- nvinfo : EIATTR_MAXREG_COUNT
	.align		4
        /*004c*/ 	.byte	0x03, 0x1b
        /*004e*/ 	.short	0x00ff


	//----- nvinfo : EIATTR_MERCURY_ISA_VERSION
	.align		4
        /*0050*/ 	.byte	0x03, 0x5f
        /*0052*/ 	.short	0x0101


	//----- nvinfo : EIATTR_VRC_CTA_INIT_COUNT
	.align		4
        /*0054*/ 	.byte	0x02, 0x4a
	.zero		1
	.zero		1


	//----- nvinfo : EIATTR_EXIT_INSTR_OFFSETS
	.align		4
        /*0058*/ 	.byte	0x04, 0x1c
        /*005a*/ 	.short	(.L_39 - .L_38)


	//   ....[0]....
.L_38:
        /*005c*/ 	.word	0x00000070


	//   ....[1]....
        /*0060*/ 	.word	0x00000120


	//----- nvinfo : EIATTR_CBANK_PARAM_SIZE
	.align		4
.L_39:
        /*0064*/ 	.byte	0x03, 0x19
        /*0066*/ 	.short	0x0018


	//----- nvinfo : EIATTR_PARAM_CBANK
	.align		4
        /*0068*/ 	.byte	0x04, 0x0a
        /*006a*/ 	.short	(.L_41 - .L_40)
	.align		4
.L_40:
        /*006c*/ 	.word	index@(.nv.constant0._Z23computeReductionOffsetsPjS_jj)
        /*0070*/ 	.short	0x0380
        /*0072*/ 	.short	0x0018


	//----- nvinfo : EIATTR_SW_WAR
	.align		4
.L_41:
        /*0074*/ 	.byte	0x04, 0x36
        /*0076*/ 	.short	(.L_43 - .L_42)
.L_42:
        /*0078*/ 	.word	0x00000008
.L_43:


//--------------------- .nv.callgraph             --------------------------
	.section	.nv.callgraph,"",@"SHT_CUDA_CALLGRAPH"
	.align	4
	.sectionentsize	8
	.align		4
        /*0000*/ 	.word	0x00000000
	.align		4
        /*0004*/ 	.word	0xffffffff
	.align		4
        /*0008*/ 	.word	0x00000000
	.align		4
        /*000c*/ 	.word	0xfffffffe
	.align		4
        /*0010*/ 	.word	0x00000000
	.align		4
        /*0014*/ 	.word	0xfffffffd
	.align		4
        /*0018*/ 	.word	0x00000000
	.align		4
        /*001c*/ 	.word	0xfffffffc


//--------------------- .text._Z21broadcastValue2DimsUpPfPKfjj --------------------------
	.section	.text._Z21broadcastValue2DimsUpPfPKfjj,"ax",@progbits
	.align	128
        .global         _Z21broadcastValue2DimsUpPfPKfjj
        .type           _Z21broadcastValue2DimsUpPfPKfjj,@function
        .size           _Z21broadcastValue2DimsUpPfPKfjj,(.L_x_2 - _Z21broadcastValue2DimsUpPfPKfjj)
        .other          _Z21broadcastValue2DimsUpPfPKfjj,@"STO_CUDA_ENTRY STV_DEFAULT"
_Z21broadcastValue2DimsUpPfPKfjj:
.text._Z21broadcastValue2DimsUpPfPKfjj:
[----:B------:R-:W-:Y:S01]  /*0000*/  LDC R1, c[0x0][0x37c] ;  /* 0x0000df00ff017b82 */ /* 0x000fe20000000800 */
[----:B------:R-:W0:Y:S07]  /*0010*/  S2R R0, SR_TID.X ;  /* 0x0000000000007919 */ /* 0x000e2e0000002100 */
[----:B------:R-:W0:Y:S01]  /*0020*/  S2UR UR4, SR_CTAID.X ;  /* 0x00000000000479c3 */ /* 0x000e220000002500 */
[----:B------:R-:W1:Y:S07]  /*0030*/  LDCU UR5, c[0x0][0x394] ;  /* 0x00007280ff0577ac */ /* 0x000e6e0008000800 */
[----:B------:R-:W0:Y:S02]  /*0040*/  LDC R7, c[0x0][0x360] ;  /* 0x0000d800ff077b82 */ /* 0x000e240000000800 */
[----:B0-----:R-:W-:-:S05]  /*0050*/  IMAD R7, R7, UR4, R0 ;  /* 0x0000000407077c24 */ /* 0x001fca000f8e0200 */
[----:B-1----:R-:W-:-:S13]  /*0060*/  ISETP.GE.U32.AND P0, PT, R7, UR5, PT ;  /* 0x0000000507007c0c */ /* 0x002fda000bf06070 */
[----:B------:R-:W-:Y:S05]  /*0070*/  @P0 EXIT ;  /* 0x000000000000094d */ /* 0x000fea0003800000 */
[----:B------:R-:W0:Y:S01]  /*0080*/  LDCU UR6, c[0x0][0x390] ;  /* 0x00007200ff0677ac */ /* 0x000e220008000800 */
[----:B------:R-:W1:Y:S01]  /*0090*/  LDCU.64 UR4, c[0x0][0x358] ;  /* 0x00006b00ff0477ac */ /* 0x000e620008000a00 */
[----:B0-----:R-:W0:Y:S01]  /*00a0*/  I2F.U32.RP R0, UR6 ;  /* 0x0000000600007d06 */ /* 0x001e220008209000 */
[----:B------:R-:W-:-:S07]  /*00b0*/  ISETP.NE.U32.AND P2, PT, RZ, UR6, PT ;  /* 0x00000006ff007c0c */ /* 0x000fce000bf45070 */
[----:B0-----:R-:W0:Y:S02]  /*00c0*/  MUFU.RCP R0, R0 ;  /* 0x0000000000007308 */ /* 0x001e240000001000 */
[----:B0-----:R-:W-:-:S06]  /*00d0*/  IADD3 R2, PT, PT, R0, 0xffffffe, RZ ;  /* 0x0ffffffe00027810 */ /* 0x001fcc0007ffe0ff */
[----:B------:R0:W2:Y:S02]  /*00e0*/  F2I.FTZ.U32.TRUNC.NTZ R3, R2 ;  /* 0x0000000200037305 */ /* 0x0000a4000021f000 */
[----:B0-----:R-:W-:Y:S01]  /*00f0*/  IMAD.MOV.U32 R2, RZ, RZ, RZ ;  /* 0x000000ffff027224 */ /* 0x001fe200078e00ff */
[----:B--2---:R-:W-:-:S05]  /*0100*/  IADD3 R5, PT, PT, RZ, -R3, RZ ;  /* 0x80000003ff057210 */ /* 0x004fca0007ffe0ff */
[----:B------:R-:W-:-:S04]  /*0110*/  IMAD R5, R5, UR6, RZ ;  /* 0x0000000605057c24 */ /* 0x000fc8000f8e02ff */
[----:B------:R-:W-:Y:S02]  /*0120*/  IMAD.HI.U32 R4, R3, R5, R2 ;  /* 0x0000000503047227 */ /* 0x000fe400078e0002 */
[----:B------:R-:W0:Y:S04]  /*0130*/  LDC.64 R2, c[0x0][0x388] ;  /* 0x0000e200ff027b82 */ /* 0x000e280000000a00 */
[----:B------:R-:W-:-:S05]  /*0140*/  IMAD.HI.U32 R5, R4, R7, RZ ;  /* 0x0000000704057227 */ /* 0x000fca00078e00ff */
[----:B------:R-:W-:-:S05]  /*0150*/  IADD3 R4, PT, PT, -R5, RZ, RZ ;  /* 0x000000ff05047210 */ /* 0x000fca0007ffe1ff */
[----:B------:R-:W-:-:S05]  /*0160*/  IMAD R4, R4, UR6, R7 ;  /* 0x0000000604047c24 */ /* 0x000fca000f8e0207 */
[----:B------:R-:W-:-:S13]  /*0170*/  ISETP.GE.U32.AND P0, PT, R4, UR6, PT ;  /* 0x0000000604007c0c */ /* 0x000fda000bf06070 */
[----:B------:R-:W-:Y:S01]  /*0180*/  @P0 VIADD R4, R4, -UR6 ;  /* 0x8000000604040c36 */ /* 0x000fe20008000000 */
[----:B------:R-:W-:-:S04]  /*0190*/  @P0 IADD3 R5, PT, PT, R5, 0x1, RZ ;  /* 0x0000000105050810 */ /* 0x000fc80007ffe0ff */
[----:B------:R-:W-:-:S13]  /*01a0*/  ISETP.GE.U32.AND P1, PT, R4, UR6, PT ;  /* 0x0000000604007c0c */ /* 0x000fda000bf26070 */
[----:B------:R-:W-:Y:S02]  /*01b0*/  @P1 IADD3 R5, PT, PT, R5, 0x1, RZ ;  /* 0x0000000105051810 */ /* 0x000fe40007ffe0ff */
[----:B------:R-:W-:-:S05]  /*01c0*/  @!P2 LOP3.LUT R5, RZ, UR6, RZ, 0x33, !PT ;  /* 0x00000006ff05ac12 */ /* 0x000fca000f8e33ff */
[----:B0-----:R-:W-:Y:S02]  /*01d0*/  IMAD.WIDE.U32 R2, R5, 0x4, R2 ;  /* 0x0000000405027825 */ /* 0x001fe400078e0002 */
[----:B------:R-:W0:Y:S04]  /*01e0*/  LDC.64 R4, c[0x0][0x380] ;  /* 0x0000e000ff047b82 */ /* 0x000e280000000a00 */
[----:B-1----:R-:W2:Y:S01]  /*01f0*/  LDG.E.CONSTANT R3, desc[UR4][R2.64] ;  /* 0x0000000402037981 */ /* 0x002ea2000c1e9900 */
[----:B0-----:R-:W-:-:S05]  /*0200*/  IMAD.WIDE.U32 R4, R7, 0x4, R4 ;  /* 0x0000000407047825 */ /* 0x001fca00078e0004 */
[----:B--2---:R-:W-:Y:S01]  /*0210*/  STG.E desc[UR4][R4.64], R3 ;  /* 0x0000000304007986 */ /* 0x004fe2000c101904 */
[----:B------:R-:W-:Y:S05]  /*0220*/  EXIT ;  /* 0x000000000000794d */ /* 0x000fea0003800000 */
.L_x_0:
[----:B------:R-:W-:-:S00]  /*0230*/  BRA `(.L_x_0) ;  /* 0xfffffffc00fc7947 */ /* 0x000fc0000383ffff */
[----:B------:R-:W-:-:S00]  /*0240*/  NOP ;  /* 0x0000000000007918 */ /* 0x000fc00000000000 */
        /* <DEDUP_REMOVED lines=11> */
.L_x_2:


//--------------------- .text._Z23computeReductionOffsetsPjS_jj --------------------------
	.section	.text._Z23computeReductionOffsetsPjS_jj,"ax",@progbits
	.align	128
        .global         _Z23computeReductionOffsetsPjS_jj
        .type           _Z23computeReductionOffsetsPjS_jj,@function
        .size           _Z23computeReductionOffsetsPjS_jj,(.L_x_3 - _Z23computeReductionOffsetsPjS_jj)
        .other          _Z23computeReductionOffsetsPjS_jj,@"STO_CUDA_ENTRY STV_DEFAULT"
_Z23computeReductionOffsetsPjS_jj:
.text._Z23computeReductionOffsetsPjS_jj:
        /* <DEDUP_REMOVED lines=8> */
[----:B------:R-:W0:Y:S01]  /*0080*/  LDC.64 R2, c[0x0][0x380] ;  /* 0x0000e000ff027b82 */ /* 0x000e220000000a00 */
[----:B------:R-:W1:Y:S01]  /*0090*/  LDCU UR6, c[0x0][0x390] ;  /* 0x00007200ff0677ac */ /* 0x000e620008000800 */
[----:B------:R-:W2:Y:S06]  /*00a0*/  LDCU.64 UR4, c[0x0][0x358] ;  /* 0x00006b00ff0477ac */ /* 0x000eac0008000a00 */
[----:B------:R-:W3:Y:S01]  /*00b0*/  LDC.64 R4, c[0x0][0x388] ;  /* 0x0000e200ff047b82 */ /* 0x000ee20000000a00 */
[C---:B-1----:R-:W-:Y:S02]  /*00c0*/  IMAD R9, R7.reuse, UR6, RZ ;  /* 0x0000000607097c24 */ /* 0x042fe4000f8e02ff */
[----:B0-----:R-:W-:-:S05]  /*00d0*/  IMAD.WIDE.U32 R2, R7, 0x4, R2 ;  /* 0x0000000407027825 */ /* 0x001fca00078e0002 */
[----:B--2---:R-:W-:Y:S01]  /*00e0*/  STG.E desc[UR4][R2.64], R9 ;  /* 0x0000000902007986 */ /* 0x004fe2000c101904 */
[----:B---3--:R-:W-:Y:S01]  /*00f0*/  IMAD.WIDE.U32 R4, R7, 0x4, R4 ;  /* 0x0000000407047825 */ /* 0x008fe200078e0004 */
[----:B------:R-:W-:-:S05]  /*0100*/  IADD3 R7, PT, PT, R9, UR6, RZ ;  /* 0x0000000609077c10 */ /* 0x000fca000fffe0ff */
[----:B------:R-:W-:Y:S01]  /*0110*/  STG.E desc[UR4][R4.64], R7 ;  /* 0x0000000704007986 */ /* 0x000fe2000c101904 */
[----:B------:R-:W-:Y:S05]  /*0120*/  EXIT ;  /* 0x000000000000794d */ /* 0x000fea0003800000 */
.L_x_1:
        /* <DEDUP_REMOVED lines=13> */
.L_x_3:


//--------------------- .nv.shared.reserved.0     --------------------------
	.section	.nv.shared.reserved.0,"aw",@nobits
	.weak		__nv_reservedSMEM_offset_0_alias
	.size		__nv_reservedSMEM_offset_0_alias, 0, 64
	.other		__nv_reservedSMEM_offset_0_alias,@"STO_CUDA_RESERVED_SHARED STV_DEFAULT"
__nv_reservedSMEM_offset_0_alias:
	.zero		0
	.zero		64


//--------------------- .nv.constant0._Z21broadcastValue2DimsUpPfPKfjj --------------------------
	.section	.nv.constant0._Z21broadcastValue2DimsUpPfPKfjj,"a",@progbits
	.sectionflags	@""
	.align	4
.nv.constant0._Z21broadcastValue2DimsUpPfPKfjj:
	.zero		920


//--------------------- .nv.constant0._Z23computeReductionOffsetsPjS_jj --------------------------
	.section	.nv.constant0._Z23computeReductionOffsetsPjS_jj,"a",@progbits
	.sectionflags	@""
	.align	4
.nv.constant0._Z23computeReductionOffsetsPjS_jj:
	.zero		920


//--------------------- SYMBOLS --------------------------

	.type		.nv.reservedSmem.offset0,@object
	.size		.nv.reservedSmem.offset0,0x4
